//
// Generated by NVIDIA NVVM Compiler
//
// Compiler Build ID: CL-36424714
// Cuda compilation tools, release 13.0, V13.0.88
// Based on NVVM 20.0.0
//

.version 9.0
.target sm_100
.address_size 64

	// .globl	_Z18matmult_gpu1KerneliiiPdS_S_

.visible .entry _Z18matmult_gpu1KerneliiiPdS_S_(
	.param .u32 _Z18matmult_gpu1KerneliiiPdS_S__param_0,
	.param .u32 _Z18matmult_gpu1KerneliiiPdS_S__param_1,
	.param .u32 _Z18matmult_gpu1KerneliiiPdS_S__param_2,
	.param .u64 .ptr .align 1 _Z18matmult_gpu1KerneliiiPdS_S__param_3,
	.param .u64 .ptr .align 1 _Z18matmult_gpu1KerneliiiPdS_S__param_4,
	.param .u64 .ptr .align 1 _Z18matmult_gpu1KerneliiiPdS_S__param_5
)
{
	.reg .pred 	%p<29>;
	.reg .b32 	%r<87>;
	.reg .b64 	%rd<92>;
	.reg .b64 	%fd<47>;

	ld.param.u32 	%r42, [_Z18matmult_gpu1KerneliiiPdS_S__param_0];
	ld.param.u32 	%r43, [_Z18matmult_gpu1KerneliiiPdS_S__param_1];
	ld.param.u32 	%r44, [_Z18matmult_gpu1KerneliiiPdS_S__param_2];
	ld.param.u64 	%rd7, [_Z18matmult_gpu1KerneliiiPdS_S__param_4];
	ld.param.u64 	%rd8, [_Z18matmult_gpu1KerneliiiPdS_S__param_5];
	cvta.to.global.u64 	%rd1, %rd8;
	cvta.to.global.u64 	%rd2, %rd7;
	setp.lt.s32 	%p1, %r42, 1;
	@%p1 bra 	$L__BB0_43;
	setp.lt.s32 	%p2, %r44, 1;
	@%p2 bra 	$L__BB0_29;
	setp.lt.s32 	%p12, %r43, 1;
	@%p12 bra 	$L__BB0_43;
	and.b32  	%r1, %r43, 7;
	and.b32  	%r2, %r43, 3;
	and.b32  	%r3, %r43, 2147483640;
	and.b32  	%r4, %r43, 1;
	mov.b32 	%r72, 0;
$L__BB0_4:
	setp.lt.u32 	%p13, %r43, 8;
	mul.lo.s32 	%r6, %r72, %r43;
	mov.b32 	%r75, 0;
	@%p13 bra 	$L__BB0_7;
	and.b32  	%r54, %r43, 2147483640;
	neg.s32 	%r73, %r54;
	mul.wide.u32 	%rd31, %r6, 8;
	add.s64 	%rd32, %rd1, %rd31;
	add.s64 	%rd91, %rd32, 32;
$L__BB0_6:
	.pragma "nounroll";
	mov.b64 	%rd33, 0;
	st.global.u64 	[%rd91+-32], %rd33;
	st.global.u64 	[%rd91+-24], %rd33;
	st.global.u64 	[%rd91+-16], %rd33;
	st.global.u64 	[%rd91+-8], %rd33;
	st.global.u64 	[%rd91], %rd33;
	st.global.u64 	[%rd91+8], %rd33;
	st.global.u64 	[%rd91+16], %rd33;
	st.global.u64 	[%rd91+24], %rd33;
	add.s32 	%r73, %r73, 8;
	add.s64 	%rd91, %rd91, 64;
	setp.eq.s32 	%p14, %r73, 0;
	mov.u32 	%r75, %r3;
	@%p14 bra 	$L__BB0_7;
	bra.uni 	$L__BB0_6;
$L__BB0_7:
	setp.eq.s32 	%p15, %r1, 0;
	@%p15 bra 	$L__BB0_15;
	add.s32 	%r55, %r1, -1;
	setp.lt.u32 	%p16, %r55, 3;
	@%p16 bra 	$L__BB0_10;
	add.s32 	%r56, %r75, %r6;
	mul.wide.u32 	%rd34, %r56, 8;
	add.s64 	%rd35, %rd1, %rd34;
	mov.b64 	%rd36, 0;
	st.global.u64 	[%rd35], %rd36;
	cvt.u64.u32 	%rd37, %r6;
	cvt.u64.u32 	%rd38, %r75;
	add.s64 	%rd39, %rd38, %rd37;
	shl.b64 	%rd40, %rd39, 3;
	add.s64 	%rd41, %rd1, %rd40;
	st.global.u64 	[%rd41+8], %rd36;
	st.global.u64 	[%rd41+16], %rd36;
	st.global.u64 	[%rd41+24], %rd36;
	add.s32 	%r75, %r75, 4;
$L__BB0_10:
	setp.eq.s32 	%p17, %r2, 0;
	@%p17 bra 	$L__BB0_15;
	setp.eq.s32 	%p18, %r2, 1;
	@%p18 bra 	$L__BB0_13;
	add.s32 	%r57, %r75, %r6;
	mul.wide.u32 	%rd42, %r57, 8;
	add.s64 	%rd43, %rd1, %rd42;
	mov.b64 	%rd44, 0;
	st.global.u64 	[%rd43], %rd44;
	cvt.u64.u32 	%rd45, %r6;
	cvt.u64.u32 	%rd46, %r75;
	add.s64 	%rd47, %rd46, %rd45;
	shl.b64 	%rd48, %rd47, 3;
	add.s64 	%rd49, %rd1, %rd48;
	st.global.u64 	[%rd49+8], %rd44;
	add.s32 	%r75, %r75, 2;
$L__BB0_13:
	setp.eq.s32 	%p19, %r4, 0;
	@%p19 bra 	$L__BB0_15;
	add.s32 	%r58, %r75, %r6;
	mul.wide.u32 	%rd50, %r58, 8;
	add.s64 	%rd51, %rd1, %rd50;
	mov.b64 	%rd52, 0;
	st.global.u64 	[%rd51], %rd52;
$L__BB0_15:
	mul.lo.s32 	%r15, %r72, %r44;
	mov.b32 	%r77, 0;
	cvt.u64.u32 	%rd82, %r6;
$L__BB0_16:
	ld.param.u64 	%rd90, [_Z18matmult_gpu1KerneliiiPdS_S__param_3];
	setp.lt.u32 	%p20, %r43, 8;
	add.s32 	%r61, %r77, %r15;
	cvta.to.global.u64 	%rd53, %rd90;
	mul.wide.u32 	%rd54, %r61, 8;
	add.s64 	%rd55, %rd53, %rd54;
	ld.global.f64 	%fd1, [%rd55];
	mul.lo.s32 	%r17, %r77, %r43;
	mov.b32 	%r80, 0;
	@%p20 bra 	$L__BB0_19;
	mov.b32 	%r78, 0;
$L__BB0_18:
	.pragma "nounroll";
	add.s32 	%r63, %r78, %r17;
	mul.wide.u32 	%rd56, %r63, 8;
	add.s64 	%rd57, %rd2, %rd56;
	ld.global.f64 	%fd2, [%rd57];
	add.s32 	%r64, %r78, %r6;
	mul.wide.u32 	%rd58, %r64, 8;
	add.s64 	%rd59, %rd1, %rd58;
	ld.global.f64 	%fd3, [%rd59];
	fma.rn.f64 	%fd4, %fd1, %fd2, %fd3;
	st.global.f64 	[%rd59], %fd4;
	ld.global.f64 	%fd5, [%rd57+8];
	ld.global.f64 	%fd6, [%rd59+8];
	fma.rn.f64 	%fd7, %fd1, %fd5, %fd6;
	st.global.f64 	[%rd59+8], %fd7;
	ld.global.f64 	%fd8, [%rd57+16];
	ld.global.f64 	%fd9, [%rd59+16];
	fma.rn.f64 	%fd10, %fd1, %fd8, %fd9;
	st.global.f64 	[%rd59+16], %fd10;
	ld.global.f64 	%fd11, [%rd57+24];
	ld.global.f64 	%fd12, [%rd59+24];
	fma.rn.f64 	%fd13, %fd1, %fd11, %fd12;
	st.global.f64 	[%rd59+24], %fd13;
	ld.global.f64 	%fd14, [%rd57+32];
	ld.global.f64 	%fd15, [%rd59+32];
	fma.rn.f64 	%fd16, %fd1, %fd14, %fd15;
	st.global.f64 	[%rd59+32], %fd16;
	ld.global.f64 	%fd17, [%rd57+40];
	ld.global.f64 	%fd18, [%rd59+40];
	fma.rn.f64 	%fd19, %fd1, %fd17, %fd18;
	st.global.f64 	[%rd59+40], %fd19;
	ld.global.f64 	%fd20, [%rd57+48];
	ld.global.f64 	%fd21, [%rd59+48];
	fma.rn.f64 	%fd22, %fd1, %fd20, %fd21;
	st.global.f64 	[%rd59+48], %fd22;
	ld.global.f64 	%fd23, [%rd57+56];
	ld.global.f64 	%fd24, [%rd59+56];
	fma.rn.f64 	%fd25, %fd1, %fd23, %fd24;
	st.global.f64 	[%rd59+56], %fd25;
	add.s32 	%r78, %r78, 8;
	setp.ne.s32 	%p21, %r78, %r3;
	mov.u32 	%r80, %r3;
	@%p21 bra 	$L__BB0_18;
$L__BB0_19:
	setp.eq.s32 	%p22, %r1, 0;
	@%p22 bra 	$L__BB0_27;
	add.s32 	%r65, %r1, -1;
	setp.lt.u32 	%p23, %r65, 3;
	@%p23 bra 	$L__BB0_22;
	add.s32 	%r66, %r80, %r17;
	mul.wide.u32 	%rd60, %r66, 8;
	add.s64 	%rd61, %rd2, %rd60;
	ld.global.f64 	%fd26, [%rd61];
	add.s32 	%r67, %r80, %r6;
	mul.wide.u32 	%rd62, %r67, 8;
	add.s64 	%rd63, %rd1, %rd62;
	ld.global.f64 	%fd27, [%rd63];
	fma.rn.f64 	%fd28, %fd1, %fd26, %fd27;
	st.global.f64 	[%rd63], %fd28;
	cvt.u64.u32 	%rd64, %r17;
	cvt.u64.u32 	%rd65, %r80;
	add.s64 	%rd66, %rd65, %rd64;
	shl.b64 	%rd67, %rd66, 3;
	add.s64 	%rd68, %rd2, %rd67;
	ld.global.f64 	%fd29, [%rd68+8];
	add.s64 	%rd70, %rd65, %rd82;
	shl.b64 	%rd71, %rd70, 3;
	add.s64 	%rd72, %rd1, %rd71;
	ld.global.f64 	%fd30, [%rd72+8];
	fma.rn.f64 	%fd31, %fd1, %fd29, %fd30;
	st.global.f64 	[%rd72+8], %fd31;
	ld.global.f64 	%fd32, [%rd68+16];
	ld.global.f64 	%fd33, [%rd72+16];
	fma.rn.f64 	%fd34, %fd1, %fd32, %fd33;
	st.global.f64 	[%rd72+16], %fd34;
	ld.global.f64 	%fd35, [%rd68+24];
	ld.global.f64 	%fd36, [%rd72+24];
	fma.rn.f64 	%fd37, %fd1, %fd35, %fd36;
	st.global.f64 	[%rd72+24], %fd37;
	add.s32 	%r80, %r80, 4;
$L__BB0_22:
	setp.eq.s32 	%p24, %r2, 0;
	@%p24 bra 	$L__BB0_27;
	setp.eq.s32 	%p25, %r2, 1;
	@%p25 bra 	$L__BB0_25;
	add.s32 	%r68, %r80, %r17;
	mul.wide.u32 	%rd73, %r68, 8;
	add.s64 	%rd74, %rd2, %rd73;
	ld.global.f64 	%fd38, [%rd74];
	add.s32 	%r69, %r80, %r6;
	mul.wide.u32 	%rd75, %r69, 8;
	add.s64 	%rd76, %rd1, %rd75;
	ld.global.f64 	%fd39, [%rd76];
	fma.rn.f64 	%fd40, %fd1, %fd38, %fd39;
	st.global.f64 	[%rd76], %fd40;
	cvt.u64.u32 	%rd77, %r17;
	cvt.u64.u32 	%rd78, %r80;
	add.s64 	%rd79, %rd78, %rd77;
	shl.b64 	%rd80, %rd79, 3;
	add.s64 	%rd81, %rd2, %rd80;
	ld.global.f64 	%fd41, [%rd81+8];
	add.s64 	%rd83, %rd78, %rd82;
	shl.b64 	%rd84, %rd83, 3;
	add.s64 	%rd85, %rd1, %rd84;
	ld.global.f64 	%fd42, [%rd85+8];
	fma.rn.f64 	%fd43, %fd1, %fd41, %fd42;
	st.global.f64 	[%rd85+8], %fd43;
	add.s32 	%r80, %r80, 2;
$L__BB0_25:
	setp.eq.s32 	%p26, %r4, 0;
	@%p26 bra 	$L__BB0_27;
	add.s32 	%r70, %r80, %r17;
	mul.wide.u32 	%rd86, %r70, 8;
	add.s64 	%rd87, %rd2, %rd86;
	ld.global.f64 	%fd44, [%rd87];
	add.s32 	%r71, %r80, %r6;
	mul.wide.u32 	%rd88, %r71, 8;
	add.s64 	%rd89, %rd1, %rd88;
	ld.global.f64 	%fd45, [%rd89];
	fma.rn.f64 	%fd46, %fd1, %fd44, %fd45;
	st.global.f64 	[%rd89], %fd46;
$L__BB0_27:
	add.s32 	%r77, %r77, 1;
	setp.ne.s32 	%p27, %r77, %r44;
	@%p27 bra 	$L__BB0_16;
	add.s32 	%r72, %r72, 1;
	setp.eq.s32 	%p28, %r72, %r42;
	@%p28 bra 	$L__BB0_43;
	bra.uni 	$L__BB0_4;
$L__BB0_29:
	setp.lt.s32 	%p3, %r43, 1;
	@%p3 bra 	$L__BB0_43;
	and.b32  	%r27, %r43, 7;
	add.s32 	%r28, %r27, -1;
	and.b32  	%r29, %r43, 3;
	and.b32  	%r30, %r43, 2147483640;
	and.b32  	%r31, %r43, 1;
	mov.b32 	%r82, 0;
$L__BB0_31:
	setp.lt.u32 	%p4, %r43, 8;
	mul.lo.s32 	%r33, %r82, %r43;
	mov.b32 	%r85, 0;
	@%p4 bra 	$L__BB0_34;
	mov.b32 	%r83, 0;
$L__BB0_33:
	.pragma "nounroll";
	add.s32 	%r48, %r83, %r33;
	mul.wide.u32 	%rd9, %r48, 8;
	add.s64 	%rd10, %rd1, %rd9;
	mov.b64 	%rd11, 0;
	st.global.u64 	[%rd10], %rd11;
	st.global.u64 	[%rd10+8], %rd11;
	st.global.u64 	[%rd10+16], %rd11;
	st.global.u64 	[%rd10+24], %rd11;
	st.global.u64 	[%rd10+32], %rd11;
	st.global.u64 	[%rd10+40], %rd11;
	st.global.u64 	[%rd10+48], %rd11;
	st.global.u64 	[%rd10+56], %rd11;
	add.s32 	%r83, %r83, 8;
	setp.eq.s32 	%p5, %r83, %r30;
	mov.u32 	%r85, %r30;
	@%p5 bra 	$L__BB0_34;
	bra.uni 	$L__BB0_33;
$L__BB0_34:
	setp.eq.s32 	%p6, %r27, 0;
	@%p6 bra 	$L__BB0_42;
	setp.lt.u32 	%p7, %r28, 3;
	@%p7 bra 	$L__BB0_37;
	add.s32 	%r49, %r85, %r33;
	mul.wide.u32 	%rd12, %r49, 8;
	add.s64 	%rd13, %rd1, %rd12;
	mov.b64 	%rd14, 0;
	st.global.u64 	[%rd13], %rd14;
	cvt.u64.u32 	%rd15, %r33;
	cvt.u64.u32 	%rd16, %r85;
	add.s64 	%rd17, %rd16, %rd15;
	shl.b64 	%rd18, %rd17, 3;
	add.s64 	%rd19, %rd1, %rd18;
	st.global.u64 	[%rd19+8], %rd14;
	st.global.u64 	[%rd19+16], %rd14;
	st.global.u64 	[%rd19+24], %rd14;
	add.s32 	%r85, %r85, 4;
$L__BB0_37:
	setp.eq.s32 	%p8, %r29, 0;
	@%p8 bra 	$L__BB0_42;
	setp.eq.s32 	%p9, %r29, 1;
	@%p9 bra 	$L__BB0_40;
	add.s32 	%r50, %r85, %r33;
	mul.wide.u32 	%rd20, %r50, 8;
	add.s64 	%rd21, %rd1, %rd20;
	mov.b64 	%rd22, 0;
	st.global.u64 	[%rd21], %rd22;
	cvt.u64.u32 	%rd23, %r33;
	cvt.u64.u32 	%rd24, %r85;
	add.s64 	%rd25, %rd24, %rd23;
	shl.b64 	%rd26, %rd25, 3;
	add.s64 	%rd27, %rd1, %rd26;
	st.global.u64 	[%rd27+8], %rd22;
	add.s32 	%r85, %r85, 2;
$L__BB0_40:
	setp.eq.s32 	%p10, %r31, 0;
	@%p10 bra 	$L__BB0_42;
	add.s32 	%r51, %r85, %r33;
	mul.wide.u32 	%rd28, %r51, 8;
	add.s64 	%rd29, %rd1, %rd28;
	mov.b64 	%rd30, 0;
	st.global.u64 	[%rd29], %rd30;
$L__BB0_42:
	add.s32 	%r82, %r82, 1;
	setp.ne.s32 	%p11, %r82, %r42;
	@%p11 bra 	$L__BB0_31;
$L__BB0_43:
	ret;

}


// ===== COMPILED SASS (sm_100) =====

	.target	sm_100

	.elftype	@"ET_EXEC"


//--------------------- .note.nv.tkinfo           --------------------------
	.section	.note.nv.tkinfo,"",@"SHT_NOTE"
	.sectionflags	@"SHF_NOTE_NV_TKINFO"
	.tkinfo
        /*0018*/ 	.word	0x00000002
        /*0030*/ 	.string	""
        /*0030*/ 	.string	"ptxas"
        /*0030*/ 	.string	"Cuda compilation tools, release 13.0, V13.0.88"
        /*0030*/ 	.string	"Build cuda_13.0.r13.0/compiler.36424714_0"
        /*0030*/ 	.string	"-arch sm_100 -m 64 "



//--------------------- .note.nv.cuinfo           --------------------------
	.section	.note.nv.cuinfo,"",@"SHT_NOTE"
	.sectionflags	@"SHF_NOTE_NV_CUINFO"
        /*0018*/ 	.short	0x0002
        /*001a*/ 	.short	0x0064
        /*001c*/ 	.short	0x0082
	.zero		2


//--------------------- .nv.info                  --------------------------
	.section	.nv.info,"",@"SHT_CUDA_INFO"
	.align	4


	//----- nvinfo : EIATTR_REGCOUNT
	.align		4
        /*0000*/ 	.byte	0x04, 0x2f
        /*0002*/ 	.short	(.L_1 - .L_0)
	.align		4
.L_0:
        /*0004*/ 	.word	index@(_Z18matmult_gpu1KerneliiiPdS_S_)
        /*0008*/ 	.word	0x0000001e


	//----- nvinfo : EIATTR_FRAME_SIZE
	.align		4
.L_1:
        /*000c*/ 	.byte	0x04, 0x11
        /*000e*/ 	.short	(.L_3 - .L_2)
	.align		4
.L_2:
        /*0010*/ 	.word	index@(_Z18matmult_gpu1KerneliiiPdS_S_)
        /*0014*/ 	.word	0x00000000


	//----- nvinfo : EIATTR_MIN_STACK_SIZE
	.align		4
.L_3:
        /*0018*/ 	.byte	0x04, 0x12
        /*001a*/ 	.short	(.L_5 - .L_4)
	.align		4
.L_4:
        /*001c*/ 	.word	index@(_Z18matmult_gpu1KerneliiiPdS_S_)
        /*0020*/ 	.word	0x00000000
.L_5:


//--------------------- .nv.compat                --------------------------
	.section	.nv.compat,"",@"SHT_CUDA_COMPAT_INFO"
	.align	4
        /*0000*/ 	.byte	0x02, 0x09, 0x00, 0x00, 0x02, 0x02, 0x01, 0x00, 0x02, 0x05, 0x05, 0x00, 0x03, 0x07, 0x01, 0x01
        /*0010*/ 	.byte	0x02, 0x03, 0x00, 0x00, 0x02, 0x06, 0x01, 0x00, 0x04, 0x0b, 0x08, 0x00, 0x01, 0x00, 0x00, 0x00
        /*0020*/ 	.byte	0x00, 0x00, 0x00, 0x00


//--------------------- .nv.info._Z18matmult_gpu1KerneliiiPdS_S_ --------------------------
	.section	.nv.info._Z18matmult_gpu1KerneliiiPdS_S_,"",@"SHT_CUDA_INFO"
	.sectionflags	@""
	.align	4


	//----- nvinfo : EIATTR_CUDA_API_VERSION
	.align		4
        /*0000*/ 	.byte	0x04, 0x37
        /*0002*/ 	.short	(.L_7 - .L_6)
.L_6:
        /*0004*/ 	.word	0x00000082


	//----- nvinfo : EIATTR_KPARAM_INFO
	.align		4
.L_7:
        /*0008*/ 	.byte	0x04, 0x17
        /*000a*/ 	.short	(.L_9 - .L_8)
.L_8:
        /*000c*/ 	.word	0x00000000
        /*0010*/ 	.short	0x0005
        /*0012*/ 	.short	0x0020
        /*0014*/ 	.byte	0x00, 0xf5, 0x21, 0x00


	//----- nvinfo : EIATTR_KPARAM_INFO
	.align		4
.L_9:
        /*0018*/ 	.byte	0x04, 0x17
        /*001a*/ 	.short	(.L_11 - .L_10)
.L_10:
        /*001c*/ 	.word	0x00000000
        /*0020*/ 	.short	0x0004
        /*0022*/ 	.short	0x0018
        /*0024*/ 	.byte	0x00, 0xf5, 0x21, 0x00


	//----- nvinfo : EIATTR_KPARAM_INFO
	.align		4
.L_11:
        /*0028*/ 	.byte	0x04, 0x17
        /*002a*/ 	.short	(.L_13 - .L_12)
.L_12:
        /*002c*/ 	.word	0x00000000
        /*0030*/ 	.short	0x0003
        /*0032*/ 	.short	0x0010
        /*0034*/ 	.byte	0x00, 0xf5, 0x21, 0x00


	//----- nvinfo : EIATTR_KPARAM_INFO
	.align		4
.L_13:
        /*0038*/ 	.byte	0x04, 0x17
        /*003a*/ 	.short	(.L_15 - .L_14)
.L_14:
        /*003c*/ 	.word	0x00000000
        /*0040*/ 	.short	0x0002
        /*0042*/ 	.short	0x0008
        /*0044*/ 	.byte	0x00, 0xf0, 0x11, 0x00


	//----- nvinfo : EIATTR_KPARAM_INFO
	.align		4
.L_15:
        /*0048*/ 	.byte	0x04, 0x17
        /*004a*/ 	.short	(.L_17 - .L_16)
.L_16:
        /*004c*/ 	.word	0x00000000
        /*0050*/ 	.short	0x0001
        /*0052*/ 	.short	0x0004
        /*0054*/ 	.byte	0x00, 0xf0, 0x11, 0x00


	//----- nvinfo : EIATTR_KPARAM_INFO
	.align		4
.L_17:
        /*0058*/ 	.byte	0x04, 0x17
        /*005a*/ 	.short	(.L_19 - .L_18)
.L_18:
        /*005c*/ 	.word	0x00000000
        /*0060*/ 	.short	0x0000
        /*0062*/ 	.short	0x0000
        /*0064*/ 	.byte	0x00, 0xf0, 0x11, 0x00


	//----- nvinfo : EIATTR_SPARSE_MMA_MASK
	.align		4
.L_19:
        /*0068*/ 	.byte	0x03, 0x50
        /*006a*/ 	.short	0x0000


	//----- nvinfo : EIATTR_MAXREG_COUNT
	.align		4
        /*006c*/ 	.byte	0x03, 0x1b
        /*006e*/ 	.short	0x00ff


	//----- nvinfo : EIATTR_MERCURY_ISA_VERSION
	.align		4
        /*0070*/ 	.byte	0x03, 0x5f
        /*0072*/ 	.short	0x0101


	//----- nvinfo : EIATTR_VRC_CTA_INIT_COUNT
	.align		4
        /*0074*/ 	.byte	0x02, 0x4a
	.zero		1
	.zero		1


	//----- nvinfo : EIATTR_EXIT_INSTR_OFFSETS
	.align		4
        /*0078*/ 	.byte	0x04, 0x1c
        /*007a*/ 	.short	(.L_21 - .L_20)


	//   ....[0]....
.L_20:
        /*007c*/ 	.word	0x00000030


	//   ....[1]....
        /*0080*/ 	.word	0x000000a0


	//   ....[2]....
        /*0084*/ 	.word	0x00000dc0


	//   ....[3]....
        /*0088*/ 	.word	0x00000e00


	//   ....[4]....
        /*008c*/ 	.word	0x00001230


	//----- nvinfo : EIATTR_CBANK_PARAM_SIZE
	.align		4
.L_21:
        /*0090*/ 	.byte	0x03, 0x19
        /*0092*/ 	.short	0x0028


	//----- nvinfo : EIATTR_PARAM_CBANK
	.align		4
        /*0094*/ 	.byte	0x04, 0x0a
        /*0096*/ 	.short	(.L_23 - .L_22)
	.align		4
.L_22:
        /*0098*/ 	.word	index@(.nv.constant0._Z18matmult_gpu1KerneliiiPdS_S_)
        /*009c*/ 	.short	0x0380
        /*009e*/ 	.short	0x0028


	//----- nvinfo : EIATTR_SW_WAR
	.align		4
.L_23:
        /*00a0*/ 	.byte	0x04, 0x36
        /*00a2*/ 	.short	(.L_25 - .L_24)
.L_24:
        /*00a4*/ 	.word	0x00000008
.L_25:


//--------------------- .nv.callgraph             --------------------------
	.section	.nv.callgraph,"",@"SHT_CUDA_CALLGRAPH"
	.align	4
	.sectionentsize	8
	.align		4
        /*0000*/ 	.word	0x00000000
	.align		4
        /*0004*/ 	.word	0xffffffff
	.align		4
        /*0008*/ 	.word	0x00000000
	.align		4
        /*000c*/ 	.word	0xfffffffe
	.align		4
        /*0010*/ 	.word	0x00000000
	.align		4
        /*0014*/ 	.word	0xfffffffd
	.align		4
        /*0018*/ 	.word	0x00000000
	.align		4
        /*001c*/ 	.word	0xfffffffc


//--------------------- .text._Z18matmult_gpu1KerneliiiPdS_S_ --------------------------
	.section	.text._Z18matmult_gpu1KerneliiiPdS_S_,"ax",@progbits
	.align	128
        .global         _Z18matmult_gpu1KerneliiiPdS_S_
        .type           _Z18matmult_gpu1KerneliiiPdS_S_,@function
        .size           _Z18matmult_gpu1KerneliiiPdS_S_,(.L_x_20 - _Z18matmult_gpu1KerneliiiPdS_S_)
        .other          _Z18matmult_gpu1KerneliiiPdS_S_,@"STO_CUDA_ENTRY STV_DEFAULT"
_Z18matmult_gpu1KerneliiiPdS_S_:
.text._Z18matmult_gpu1KerneliiiPdS_S_:
[----:B------:R-:W-:Y:S08]  /*0000*/  LDC R1, c[0x0][0x37c] ;  /* 0x0000df00ff017b82 */ /* 0x000ff00000000800 */
[----:B------:R-:W0:Y:S02]  /*0010*/  LDC R0, c[0x0][0x380] ;  /* 0x0000e000ff007b82 */ /* 0x000e240000000800 */
[----:B0-----:R-:W-:-:S13]  /*0020*/  ISETP.GE.AND P0, PT, R0, 0x1, PT ;  /* 0x000000010000780c */ /* 0x001fda0003f06270 */
[----:B------:R-:W-:Y:S05]  /*0030*/  @!P0 EXIT ;  /* 0x000000000000894d */ /* 0x000fea0003800000 */
[----:B------:R-:W0:Y:S01]  /*0040*/  LDCU UR4, c[0x0][0x388] ;  /* 0x00007100ff0477ac */ /* 0x000e220008000800 */
[----:B------:R-:W1:Y:S01]  /*0050*/  LDCU.64 UR6, c[0x0][0x358] ;  /* 0x00006b00ff0677ac */ /* 0x000e620008000a00 */
[----:B0-----:R-:W-:-:S09]  /*0060*/  UISETP.GE.AND UP0, UPT, UR4, 0x1, UPT ;  /* 0x000000010400788c */ /* 0x001fd2000bf06270 */
[----:B-1----:R-:W-:Y:S05]  /*0070*/  BRA.U !UP0, `(.L_x_0) ;  /* 0x0000000d08587547 */ /* 0x002fea000b800000 */
[----:B------:R-:W0:Y:S02]  /*0080*/  LDC R4, c[0x0][0x384] ;  /* 0x0000e100ff047b82 */ /* 0x000e240000000800 */
[----:B0-----:R-:W-:-:S13]  /*0090*/  ISETP.GE.AND P0, PT, R4, 0x1, PT ;  /* 0x000000010400780c */ /* 0x001fda0003f06270 */
[----:B------:R-:W-:Y:S05]  /*00a0*/  @!P0 EXIT ;  /* 0x000000000000894d */ /* 0x000fea0003800000 */
[C---:B------:R-:W-:Y:S01]  /*00b0*/  LOP3.LUT R0, R4.reuse, 0x7, RZ, 0xc0, !PT ;  /* 0x0000000704007812 */ /* 0x040fe200078ec0ff */
[----:B------:R-:W-:Y:S01]  /*00c0*/  UMOV UR4, URZ ;  /* 0x000000ff00047c82 */ /* 0x000fe20008000000 */
[C---:B------:R-:W-:Y:S02]  /*00d0*/  LOP3.LUT R2, R4.reuse, 0x3, RZ, 0xc0, !PT ;  /* 0x0000000304027812 */ /* 0x040fe400078ec0ff */
[C---:B------:R-:W-:Y:S02]  /*00e0*/  LOP3.LUT R3, R4.reuse, 0x7ffffff8, RZ, 0xc0, !PT ;  /* 0x7ffffff804037812 */ /* 0x040fe400078ec0ff */
[----:B------:R-:W-:-:S07]  /*00f0*/  LOP3.LUT R4, R4, 0x1, RZ, 0xc0, !PT ;  /* 0x0000000104047812 */ /* 0x000fce00078ec0ff */
.L_x_12:
[----:B0----5:R-:W0:Y:S01]  /*0100*/  LDC R8, c[0x0][0x384] ;  /* 0x0000e100ff087b82 */ /* 0x021e220000000800 */
[----:B------:R-:W-:Y:S01]  /*0110*/  IMAD.MOV.U32 R6, RZ, RZ, RZ ;  /* 0x000000ffff067224 */ /* 0x000fe200078e00ff */
[C---:B0-----:R-:W-:Y:S01]  /*0120*/  ISETP.GE.U32.AND P0, PT, R8.reuse, 0x8, PT ;  /* 0x000000080800780c */ /* 0x041fe20003f06070 */
[----:B------:R-:W-:-:S12]  /*0130*/  IMAD R5, R8, UR4, RZ ;  /* 0x0000000408057c24 */ /* 0x000fd8000f8e02ff */
[----:B-12---:R-:W-:Y:S05]  /*0140*/  @!P0 BRA `(.L_x_1) ;  /* 0x0000000000588947 */ /* 0x006fea0003800000 */
[----:B------:R-:W0:Y:S01]  /*0150*/  LDC.64 R6, c[0x0][0x3a0] ;  /* 0x0000e800ff067b82 */ /* 0x000e220000000a00 */
[----:B------:R-:W-:-:S05]  /*0160*/  LOP3.LUT R3, R8, 0x7ffffff8, RZ, 0xc0, !PT ;  /* 0x7ffffff808037812 */ /* 0x000fca00078ec0ff */
[----:B------:R-:W-:Y:S02]  /*0170*/  IMAD.MOV R8, RZ, RZ, -R3 ;  /* 0x000000ffff087224 */ /* 0x000fe400078e0a03 */
[----:B0-----:R-:W-:-:S03]  /*0180*/  IMAD.WIDE.U32 R6, R5, 0x8, R6 ;  /* 0x0000000805067825 */ /* 0x001fc600078e0006 */
[----:B------:R-:W-:-:S05]  /*0190*/  IADD3 R9, P0, PT, R6, 0x20, RZ ;  /* 0x0000002006097810 */ /* 0x000fca0007f1e0ff */
[----:B------:R-:W-:-:S08]  /*01a0*/  IMAD.X R10, RZ, RZ, R7, P0 ;  /* 0x000000ffff0a7224 */ /* 0x000fd000000e0607 */
.L_x_2:
[----:B------:R-:W-:Y:S02]  /*01b0*/  VIADD R8, R8, 0x8 ;  /* 0x0000000808087836 */ /* 0x000fe40000000000 */
[----:B0-----:R-:W-:Y:S02]  /*01c0*/  IMAD.MOV.U32 R6, RZ, RZ, R9 ;  /* 0x000000ffff067224 */ /* 0x001fe400078e0009 */
[----:B------:R-:W-:Y:S01]  /*01d0*/  IMAD.MOV.U32 R7, RZ, RZ, R10 ;  /* 0x000000ffff077224 */ /* 0x000fe200078e000a */
[----:B------:R-:W-:Y:S02]  /*01e0*/  ISETP.NE.AND P0, PT, R8, RZ, PT ;  /* 0x000000ff0800720c */ /* 0x000fe40003f05270 */
[----:B------:R-:W-:Y:S02]  /*01f0*/  IADD3 R9, P1, PT, R6, 0x40, RZ ;  /* 0x0000004006097810 */ /* 0x000fe40007f3e0ff */
[----:B------:R0:W-:Y:S03]  /*0200*/  STG.E.64 desc[UR6][R6.64+-0x20], RZ ;  /* 0xffffe0ff06007986 */ /* 0x0001e6000c101b06 */
[----:B------:R-:W-:Y:S01]  /*0210*/  IMAD.X R10, RZ, RZ, R7, P1 ;  /* 0x000000ffff0a7224 */ /* 0x000fe200008e0607 */
[----:B------:R0:W-:Y:S04]  /*0220*/  STG.E.64 desc[UR6][R6.64+-0x18], RZ ;  /* 0xffffe8ff06007986 */ /* 0x0001e8000c101b06 */
[----:B------:R0:W-:Y:S04]  /*0230*/  STG.E.64 desc[UR6][R6.64+-0x10], RZ ;  /* 0xfffff0ff06007986 */ /* 0x0001e8000c101b06 */
[----:B------:R0:W-:Y:S04]  /*0240*/  STG.E.64 desc[UR6][R6.64+-0x8], RZ ;  /* 0xfffff8ff06007986 */ /* 0x0001e8000c101b06 */
[----:B------:R0:W-:Y:S04]  /*0250*/  STG.E.64 desc[UR6][R6.64], RZ ;  /* 0x000000ff06007986 */ /* 0x0001e8000c101b06 */
[----:B------:R0:W-:Y:S04]  /*0260*/  STG.E.64 desc[UR6][R6.64+0x8], RZ ;  /* 0x000008ff06007986 */ /* 0x0001e8000c101b06 */
[----:B------:R0:W-:Y:S04]  /*0270*/  STG.E.64 desc[UR6][R6.64+0x10], RZ ;  /* 0x000010ff06007986 */ /* 0x0001e8000c101b06 */
[----:B------:R0:W-:Y:S01]  /*0280*/  STG.E.64 desc[UR6][R6.64+0x18], RZ ;  /* 0x000018ff06007986 */ /* 0x0001e2000c101b06 */
[----:B------:R-:W-:Y:S05]  /*0290*/  @P0 BRA `(.L_x_2) ;  /* 0xfffffffc00c40947 */ /* 0x000fea000383ffff */
[----:B0-----:R-:W-:-:S07]  /*02a0*/  IMAD.MOV.U32 R6, RZ, RZ, R3 ;  /* 0x000000ffff067224 */ /* 0x001fce00078e0003 */
.L_x_1:
[----:B------:R-:W-:-:S13]  /*02b0*/  ISETP.NE.AND P0, PT, R0, RZ, PT ;  /* 0x000000ff0000720c */ /* 0x000fda0003f05270 */
[----:B------:R-:W-:Y:S05]  /*02c0*/  @!P0 BRA `(.L_x_3) ;  /* 0x0000000000908947 */ /* 0x000fea0003800000 */
[----:B------:R-:W-:Y:S01]  /*02d0*/  VIADD R7, R0, 0xffffffff ;  /* 0xffffffff00077836 */ /* 0x000fe20000000000 */
[----:B------:R-:W-:-:S04]  /*02e0*/  ISETP.NE.AND P1, PT, R2, RZ, PT ;  /* 0x000000ff0200720c */ /* 0x000fc80003f25270 */
[----:B------:R-:W-:-:S13]  /*02f0*/  ISETP.GE.U32.AND P0, PT, R7, 0x3, PT ;  /* 0x000000030700780c */ /* 0x000fda0003f06070 */
[----:B------:R-:W-:Y:S05]  /*0300*/  @!P0 BRA `(.L_x_4) ;  /* 0x0000000000348947 */ /* 0x000fea0003800000 */
[----:B------:R-:W0:Y:S01]  /*0310*/  LDC.64 R14, c[0x0][0x3a0] ;  /* 0x0000e800ff0e7b82 */ /* 0x000e220000000a00 */
[CC--:B------:R-:W-:Y:S02]  /*0320*/  IADD3 R11, P0, PT, R5.reuse, R6.reuse, RZ ;  /* 0x00000006050b7210 */ /* 0x0c0fe40007f1e0ff */
[----:B------:R-:W-:Y:S01]  /*0330*/  IADD3 R7, PT, PT, R5, R6, RZ ;  /* 0x0000000605077210 */ /* 0x000fe20007ffe0ff */
[----:B------:R-:W-:Y:S02]  /*0340*/  VIADD R6, R6, 0x4 ;  /* 0x0000000406067836 */ /* 0x000fe40000000000 */
[----:B------:R-:W-:Y:S02]  /*0350*/  IMAD.X R12, RZ, RZ, RZ, P0 ;  /* 0x000000ffff0c7224 */ /* 0x000fe400000e06ff */
[----:B------:R-:W1:Y:S01]  /*0360*/  LDC.64 R8, c[0x0][0x3a0] ;  /* 0x0000e800ff087b82 */ /* 0x000e620000000a00 */
[----:B0-----:R-:W-:-:S04]  /*0370*/  LEA R10, P0, R11, R14, 0x3 ;  /* 0x0000000e0b0a7211 */ /* 0x001fc800078018ff */
[----:B------:R-:W-:Y:S01]  /*0380*/  LEA.HI.X R11, R11, R15, R12, 0x3, P0 ;  /* 0x0000000f0b0b7211 */ /* 0x000fe200000f1c0c */
[----:B-1----:R-:W-:-:S05]  /*0390*/  IMAD.WIDE.U32 R8, R7, 0x8, R8 ;  /* 0x0000000807087825 */ /* 0x002fca00078e0008 */
[----:B------:R0:W-:Y:S04]  /*03a0*/  STG.E.64 desc[UR6][R8.64], RZ ;  /* 0x000000ff08007986 */ /* 0x0001e8000c101b06 */
[----:B------:R0:W-:Y:S04]  /*03b0*/  STG.E.64 desc[UR6][R10.64+0x8], RZ ;  /* 0x000008ff0a007986 */ /* 0x0001e8000c101b06 */
[----:B------:R0:W-:Y:S04]  /*03c0*/  STG.E.64 desc[UR6][R10.64+0x10], RZ ;  /* 0x000010ff0a007986 */ /* 0x0001e8000c101b06 */
[----:B------:R0:W-:Y:S02]  /*03d0*/  STG.E.64 desc[UR6][R10.64+0x18], RZ ;  /* 0x000018ff0a007986 */ /* 0x0001e4000c101b06 */
.L_x_4:
[----:B------:R-:W-:Y:S05]  /*03e0*/  @!P1 BRA `(.L_x_3) ;  /* 0x0000000000489947 */ /* 0x000fea0003800000 */
[----:B------:R-:W-:Y:S02]  /*03f0*/  ISETP.NE.AND P1, PT, R4, RZ, PT ;  /* 0x000000ff0400720c */ /* 0x000fe40003f25270 */
[----:B------:R-:W-:-:S11]  /*0400*/  ISETP.NE.AND P0, PT, R2, 0x1, PT ;  /* 0x000000010200780c */ /* 0x000fd60003f05270 */
[----:B0-----:R-:W0:Y:S02]  /*0410*/  @P1 LDC.64 R8, c[0x0][0x3a0] ;  /* 0x0000e800ff081b82 */ /* 0x001e240000000a00 */
[----:B------:R-:W-:Y:S05]  /*0420*/  @!P0 BRA `(.L_x_5) ;  /* 0x00000000002c8947 */ /* 0x000fea0003800000 */
[----:B------:R-:W1:Y:S01]  /*0430*/  LDC.64 R16, c[0x0][0x3a0] ;  /* 0x0000e800ff107b82 */ /* 0x000e620000000a00 */
[C---:B------:R-:W-:Y:S01]  /*0440*/  IADD3 R13, P0, PT, R5.reuse, R6, RZ ;  /* 0x00000006050d7210 */ /* 0x040fe20007f1e0ff */
[----:B------:R-:W-:Y:S02]  /*0450*/  IMAD.IADD R7, R5, 0x1, R6 ;  /* 0x0000000105077824 */ /* 0x000fe400078e0206 */
[----:B------:R-:W-:Y:S02]  /*0460*/  VIADD R6, R6, 0x2 ;  /* 0x0000000206067836 */ /* 0x000fe40000000000 */
[----:B------:R-:W-:Y:S02]  /*0470*/  IMAD.X R14, RZ, RZ, RZ, P0 ;  /* 0x000000ffff0e7224 */ /* 0x000fe400000e06ff */
[----:B------:R-:W2:Y:S01]  /*0480*/  LDC.64 R10, c[0x0][0x3a0] ;  /* 0x0000e800ff0a7b82 */ /* 0x000ea20000000a00 */
[----:B-1----:R-:W-:-:S04]  /*0490*/  LEA R12, P0, R13, R16, 0x3 ;  /* 0x000000100d0c7211 */ /* 0x002fc800078018ff */
[----:B------:R-:W-:Y:S01]  /*04a0*/  LEA.HI.X R13, R13, R17, R14, 0x3, P0 ;  /* 0x000000110d0d7211 */ /* 0x000fe200000f1c0e */
[----:B--2---:R-:W-:-:S05]  /*04b0*/  IMAD.WIDE.U32 R10, R7, 0x8, R10 ;  /* 0x00000008070a7825 */ /* 0x004fca00078e000a */
[----:B------:R1:W-:Y:S04]  /*04c0*/  STG.E.64 desc[UR6][R10.64], RZ ;  /* 0x000000ff0a007986 */ /* 0x0003e8000c101b06 */
[----:B------:R1:W-:Y:S02]  /*04d0*/  STG.E.64 desc[UR6][R12.64+0x8], RZ ;  /* 0x000008ff0c007986 */ /* 0x0003e4000c101b06 */
.L_x_5:
[----:B------:R-:W-:-:S04]  /*04e0*/  @P1 IMAD.IADD R7, R5, 0x1, R6 ;  /* 0x0000000105071824 */ /* 0x000fc800078e0206 */
[----:B0-----:R-:W-:-:S05]  /*04f0*/  @P1 IMAD.WIDE.U32 R8, R7, 0x8, R8 ;  /* 0x0000000807081825 */ /* 0x001fca00078e0008 */
[----:B------:R2:W-:Y:S02]  /*0500*/  @P1 STG.E.64 desc[UR6][R8.64], RZ ;  /* 0x000000ff08001986 */ /* 0x0005e4000c101b06 */
.L_x_3:
[----:B------:R-:W-:-:S07]  /*0510*/  IMAD.MOV.U32 R6, RZ, RZ, RZ ;  /* 0x000000ffff067224 */ /* 0x000fce00078e00ff */
.L_x_11:
[----:B01----:R-:W0:Y:S01]  /*0520*/  LDC R11, c[0x0][0x388] ;  /* 0x0000e200ff0b7b82 */ /* 0x003e220000000800 */
[----:B------:R-:W1:Y:S07]  /*0530*/  LDCU UR5, c[0x0][0x384] ;  /* 0x00007080ff0577ac */ /* 0x000e6e0008000800 */
[----:B--2--5:R-:W2:Y:S01]  /*0540*/  LDC.64 R8, c[0x0][0x390] ;  /* 0x0000e400ff087b82 */ /* 0x024ea20000000a00 */
[----:B0-----:R-:W-:-:S04]  /*0550*/  IMAD R7, R11, UR4, R6 ;  /* 0x000000040b077c24 */ /* 0x001fc8000f8e0206 */
[----:B--2---:R-:W-:-:S06]  /*0560*/  IMAD.WIDE.U32 R8, R7, 0x8, R8 ;  /* 0x0000000807087825 */ /* 0x004fcc00078e0008 */
[----:B------:R-:W5:Y:S01]  /*0570*/  LDG.E.64 R8, desc[UR6][R8.64] ;  /* 0x0000000608087981 */ /* 0x000f62000c1e1b00 */
[----:B-1----:R-:W-:Y:S02]  /*0580*/  UISETP.GE.U32.AND UP0, UPT, UR5, 0x8, UPT ;  /* 0x000000080500788c */ /* 0x002fe4000bf06070 */
[C---:B------:R-:W-:Y:S01]  /*0590*/  IMAD R7, R6.reuse, UR5, RZ ;  /* 0x0000000506077c24 */ /* 0x040fe2000f8e02ff */
[----:B------:R-:W-:Y:S01]  /*05a0*/  IADD3 R6, PT, PT, R6, 0x1, RZ ;  /* 0x0000000106067810 */ /* 0x000fe20007ffe0ff */
[----:B------:R-:W-:-:S03]  /*05b0*/  IMAD.MOV.U32 R20, RZ, RZ, RZ ;  /* 0x000000ffff147224 */ /* 0x000fc600078e00ff */
[----:B------:R-:W-:Y:S02]  /*05c0*/  ISETP.NE.AND P0, PT, R6, R11, PT ;  /* 0x0000000b0600720c */ /* 0x000fe40003f05270 */
[----:B------:R-:W-:Y:S11]  /*05d0*/  BRA.U !UP0, `(.L_x_6) ;  /* 0x0000000108ac7547 */ /* 0x000ff6000b800000 */
[----:B------:R-:W-:-:S05]  /*05e0*/  UMOV UR5, URZ ;  /* 0x000000ff00057c82 */ /* 0x000fca0008000000 */
.L_x_7:
[----:B0-----:R-:W0:Y:S01]  /*05f0*/  LDC.64 R12, c[0x0][0x398] ;  /* 0x0000e600ff0c7b82 */ /* 0x001e220000000a00 */
[----:B------:R-:W-:Y:S02]  /*0600*/  VIADD R15, R7, UR5 ;  /* 0x00000005070f7c36 */ /* 0x000fe40008000000 */
[----:B------:R-:W-:-:S05]  /*0610*/  VIADD R17, R5, UR5 ;  /* 0x0000000505117c36 */ /* 0x000fca0008000000 */
[----:B------:R-:W1:Y:S01]  /*0620*/  LDC.64 R10, c[0x0][0x3a0] ;  /* 0x0000e800ff0a7b82 */ /* 0x000e620000000a00 */
[----:B0-----:R-:W-:-:S05]  /*0630*/  IMAD.WIDE.U32 R12, R15, 0x8, R12 ;  /* 0x000000080f0c7825 */ /* 0x001fca00078e000c */
[----:B------:R-:W2:Y:S01]  /*0640*/  LDG.E.64 R14, desc[UR6][R12.64] ;  /* 0x000000060c0e7981 */ /* 0x000ea2000c1e1b00 */
[----:B-1----:R-:W-:-:S05]  /*0650*/  IMAD.WIDE.U32 R10, R17, 0x8, R10 ;  /* 0x00000008110a7825 */ /* 0x002fca00078e000a */
[----:B------:R-:W2:Y:S04]  /*0660*/  LDG.E.64 R16, desc[UR6][R10.64] ;  /* 0x000000060a107981 */ /* 0x000ea8000c1e1b00 */
[----:B------:R-:W3:Y:S04]  /*0670*/  LDG.E.64 R18, desc[UR6][R10.64+0x8] ;  /* 0x000008060a127981 */ /* 0x000ee8000c1e1b00 */
[----:B------:R-:W4:Y:S04]  /*0680*/  LDG.E.64 R20, desc[UR6][R10.64+0x10] ;  /* 0x000010060a147981 */ /* 0x000f28000c1e1b00 */
[----:B------:R-:W4:Y:S01]  /*0690*/  LDG.E.64 R22, desc[UR6][R10.64+0x18] ;  /* 0x000018060a167981 */ /* 0x000f22000c1e1b00 */
[----:B--2--5:R-:W-:-:S07]  /*06a0*/  DFMA R14, R8, R14, R16 ;  /* 0x0000000e080e722b */ /* 0x024fce0000000010 */
[----:B------:R0:W-:Y:S04]  /*06b0*/  STG.E.64 desc[UR6][R10.64], R14 ;  /* 0x0000000e0a007986 */ /* 0x0001e8000c101b06 */
[----:B------:R-:W3:Y:S02]  /*06c0*/  LDG.E.64 R16, desc[UR6][R12.64+0x8] ;  /* 0x000008060c107981 */ /* 0x000ee4000c1e1b00 */
[----:B---3--:R-:W-:-:S07]  /*06d0*/  DFMA R16, R8, R16, R18 ;  /* 0x000000100810722b */ /* 0x008fce0000000012 */
[----:B------:R1:W-:Y:S04]  /*06e0*/  STG.E.64 desc[UR6][R10.64+0x8], R16 ;  /* 0x000008100a007986 */ /* 0x0003e8000c101b06 */
[----:B------:R-:W4:Y:S02]  /*06f0*/  LDG.E.64 R18, desc[UR6][R12.64+0x10] ;  /* 0x000010060c127981 */ /* 0x000f24000c1e1b00 */
[----:B----4-:R-:W-:-:S07]  /*0700*/  DFMA R18, R8, R18, R20 ;  /* 0x000000120812722b */ /* 0x010fce0000000014 */
[----:B------:R2:W-:Y:S04]  /*0710*/  STG.E.64 desc[UR6][R10.64+0x10], R18 ;  /* 0x000010120a007986 */ /* 0x0005e8000c101b06 */
[----:B------:R-:W3:Y:S02]  /*0720*/  LDG.E.64 R20, desc[UR6][R12.64+0x18] ;  /* 0x000018060c147981 */ /* 0x000ee4000c1e1b00 */
[C---:B---3--:R-:W-:Y:S02]  /*0730*/  DFMA R20, R8.reuse, R20, R22 ;  /* 0x000000140814722b */ /* 0x048fe40000000016 */
[----:B------:R-:W3:Y:S05]  /*0740*/  LDG.E.64 R22, desc[UR6][R10.64+0x20] ;  /* 0x000020060a167981 */ /* 0x000eea000c1e1b00 */
[----:B------:R4:W-:Y:S04]  /*0750*/  STG.E.64 desc[UR6][R10.64+0x18], R20 ;  /* 0x000018140a007986 */ /* 0x0009e8000c101b06 */
[----:B0-----:R-:W3:Y:S02]  /*0760*/  LDG.E.64 R14, desc[UR6][R12.64+0x20] ;  /* 0x000020060c0e7981 */ /* 0x001ee4000c1e1b00 */
[----:B---3--:R-:W-:-:S02]  /*0770*/  DFMA R14, R8, R14, R22 ;  /* 0x0000000e080e722b */ /* 0x008fc40000000016 */
[----:B------:R-:W3:Y:S05]  /*0780*/  LDG.E.64 R22, desc[UR6][R10.64+0x28] ;  /* 0x000028060a167981 */ /* 0x000eea000c1e1b00 */
[----:B------:R0:W-:Y:S04]  /*0790*/  STG.E.64 desc[UR6][R10.64+0x20], R14 ;  /* 0x0000200e0a007986 */ /* 0x0001e8000c101b06 */
[----:B-1----:R-:W3:Y:S02]  /*07a0*/  LDG.E.64 R16, desc[UR6][R12.64+0x28] ;  /* 0x000028060c107981 */ /* 0x002ee4000c1e1b00 */
[----:B---3--:R-:W-:-:S02]  /*07b0*/  DFMA R16, R8, R16, R22 ;  /* 0x000000100810722b */ /* 0x008fc40000000016 */
[----:B------:R-:W3:Y:S05]  /*07c0*/  LDG.E.64 R22, desc[UR6][R10.64+0x30] ;  /* 0x000030060a167981 */ /* 0x000eea000c1e1b00 */
[----:B------:R0:W-:Y:S04]  /*07d0*/  STG.E.64 desc[UR6][R10.64+0x28], R16 ;  /* 0x000028100a007986 */ /* 0x0001e8000c101b06 */
[----:B--2---:R-:W3:Y:S01]  /*07e0*/  LDG.E.64 R18, desc[UR6][R12.64+0x30] ;  /* 0x000030060c127981 */ /* 0x004ee2000c1e1b00 */
[----:B------:R-:W-:Y:S01]  /*07f0*/  UIADD3 UR5, UPT, UPT, UR5, 0x8, URZ ;  /* 0x0000000805057890 */ /* 0x000fe2000fffe0ff */
[----:B---3--:R-:W-:-:S02]  /*0800*/  DFMA R18, R8, R18, R22 ;  /* 0x000000120812722b */ /* 0x008fc40000000016 */
[----:B------:R-:W2:Y:S05]  /*0810*/  LDG.E.64 R22, desc[UR6][R10.64+0x38] ;  /* 0x000038060a167981 */ /* 0x000eaa000c1e1b00 */
[----:B------:R0:W-:Y:S04]  /*0820*/  STG.E.64 desc[UR6][R10.64+0x30], R18 ;  /* 0x000030120a007986 */ /* 0x0001e8000c101b06 */
[----:B----4-:R-:W2:Y:S01]  /*0830*/  LDG.E.64 R20, desc[UR6][R12.64+0x38] ;  /* 0x000038060c147981 */ /* 0x010ea2000c1e1b00 */
[----:B------:R-:W-:Y:S01]  /*0840*/  ISETP.NE.AND P1, PT, R3, UR5, PT ;  /* 0x0000000503007c0c */ /* 0x000fe2000bf25270 */
[----:B--2---:R-:W-:-:S07]  /*0850*/  DFMA R20, R8, R20, R22 ;  /* 0x000000140814722b */ /* 0x004fce0000000016 */
[----:B------:R0:W-:Y:S05]  /*0860*/  STG.E.64 desc[UR6][R10.64+0x38], R20 ;  /* 0x000038140a007986 */ /* 0x0001ea000c101b06 */
[----:B------:R-:W-:Y:S05]  /*0870*/  @P1 BRA `(.L_x_7) ;  /* 0xfffffffc005c1947 */ /* 0x000fea000383ffff */
[----:B0-----:R-:W-:-:S07]  /*0880*/  IMAD.MOV.U32 R20, RZ, RZ, R3 ;  /* 0x000000ffff147224 */ /* 0x001fce00078e0003 */
.L_x_6:
[----:B------:R-:W-:-:S13]  /*0890*/  ISETP.NE.AND P1, PT, R0, RZ, PT ;  /* 0x000000ff0000720c */ /* 0x000fda0003f25270 */
[----:B------:R-:W-:Y:S05]  /*08a0*/  @!P1 BRA `(.L_x_8) ;  /* 0x0000000400349947 */ /* 0x000fea0003800000 */
[----:B------:R-:W-:Y:S01]  /*08b0*/  VIADD R10, R0, 0xffffffff ;  /* 0xffffffff000a7836 */ /* 0x000fe20000000000 */
[----:B------:R-:W-:-:S04]  /*08c0*/  ISETP.NE.AND P1, PT, R2, RZ, PT ;  /* 0x000000ff0200720c */ /* 0x000fc80003f25270 */
[----:B------:R-:W-:-:S13]  /*08d0*/  ISETP.GE.U32.AND P2, PT, R10, 0x3, PT ;  /* 0x000000030a00780c */ /* 0x000fda0003f46070 */
[----:B------:R-:W-:Y:S05]  /*08e0*/  @!P2 BRA `(.L_x_9) ;  /* 0x000000000084a947 */ /* 0x000fea0003800000 */
[----:B------:R-:W0:Y:S01]  /*08f0*/  LDC.64 R18, c[0x0][0x398] ;  /* 0x0000e600ff127b82 */ /* 0x000e220000000a00 */
[--C-:B------:R-:W-:Y:S02]  /*0900*/  IMAD.IADD R11, R7, 0x1, R20.reuse ;  /* 0x00000001070b7824 */ /* 0x100fe400078e0214 */
[----:B------:R-:W-:-:S05]  /*0910*/  IMAD.IADD R13, R5, 0x1, R20 ;  /* 0x00000001050d7824 */ /* 0x000fca00078e0214 */
[----:B------:R-:W1:Y:S08]  /*0920*/  LDC.64 R16, c[0x0][0x3a0] ;  /* 0x0000e800ff107b82 */ /* 0x000e700000000a00 */
[----:B------:R-:W2:Y:S01]  /*0930*/  LDC.64 R14, c[0x0][0x3a0] ;  /* 0x0000e800ff0e7b82 */ /* 0x000ea20000000a00 */
[----:B0-----:R-:W-:-:S06]  /*0940*/  IMAD.WIDE.U32 R18, R11, 0x8, R18 ;  /* 0x000000080b127825 */ /* 0x001fcc00078e0012 */
[----:B------:R-:W3:Y:S01]  /*0950*/  LDG.E.64 R18, desc[UR6][R18.64] ;  /* 0x0000000612127981 */ /* 0x000ee2000c1e1b00 */
[----:B-1----:R-:W-:Y:S02]  /*0960*/  IMAD.WIDE.U32 R16, R13, 0x8, R16 ;  /* 0x000000080d107825 */ /* 0x002fe400078e0010 */
[----:B------:R-:W0:Y:S03]  /*0970*/  LDC.64 R12, c[0x0][0x398] ;  /* 0x0000e600ff0c7b82 */ /* 0x000e260000000a00 */
[----:B------:R-:W3:Y:S01]  /*0980*/  LDG.E.64 R10, desc[UR6][R16.64] ;  /* 0x00000006100a7981 */ /* 0x000ee2000c1e1b00 */
[-C--:B------:R-:W-:Y:S02]  /*0990*/  IADD3 R21, P3, PT, R5, R20.reuse, RZ ;  /* 0x0000001405157210 */ /* 0x080fe40007f7e0ff */
[----:B------:R-:W-:-:S03]  /*09a0*/  IADD3 R23, P2, PT, R7, R20, RZ ;  /* 0x0000001407177210 */ /* 0x000fc60007f5e0ff */
[----:B------:R-:W-:Y:S01]  /*09b0*/  IMAD.X R22, RZ, RZ, RZ, P3 ;  /* 0x000000ffff167224 */ /* 0x000fe200018e06ff */
[----:B------:R-:W-:Y:S02]  /*09c0*/  IADD3.X R24, PT, PT, RZ, RZ, RZ, P2, !PT ;  /* 0x000000ffff187210 */ /* 0x000fe400017fe4ff */
[----:B--2---:R-:W-:-:S04]  /*09d0*/  LEA R14, P3, R21, R14, 0x3 ;  /* 0x0000000e150e7211 */ /* 0x004fc800078618ff */
[----:B------:R-:W-:Y:S02]  /*09e0*/  LEA.HI.X R15, R21, R15, R22, 0x3, P3 ;  /* 0x0000000f150f7211 */ /* 0x000fe400018f1c16 */
[----:B0-----:R-:W-:-:S04]  /*09f0*/  LEA R12, P2, R23, R12, 0x3 ;  /* 0x0000000c170c7211 */ /* 0x001fc800078418ff */
[----:B------:R-:W-:Y:S01]  /*0a00*/  LEA.HI.X R13, R23, R13, R24, 0x3, P2 ;  /* 0x0000000d170d7211 */ /* 0x000fe200010f1c18 */
[----:B---3-5:R-:W-:-:S07]  /*0a10*/  DFMA R10, R8, R18, R10 ;  /* 0x00000012080a722b */ /* 0x028fce000000000a */
[----:B------:R0:W-:Y:S04]  /*0a20*/  STG.E.64 desc[UR6][R16.64], R10 ;  /* 0x0000000a10007986 */ /* 0x0001e8000c101b06 */
[----:B------:R-:W2:Y:S04]  /*0a30*/  LDG.E.64 R18, desc[UR6][R12.64+0x8] ;  /* 0x000008060c127981 */ /* 0x000ea8000c1e1b00 */
[----:B------:R-:W2:Y:S04]  /*0a40*/  LDG.E.64 R22, desc[UR6][R14.64+0x8] ;  /* 0x000008060e167981 */ /* 0x000ea8000c1e1b00 */
[----:B------:R-:W3:Y:S04]  /*0a50*/  LDG.E.64 R24, desc[UR6][R14.64+0x10] ;  /* 0x000010060e187981 */ /* 0x000ee8000c1e1b00 */
[----:B------:R-:W4:Y:S01]  /*0a60*/  LDG.E.64 R26, desc[UR6][R14.64+0x18] ;  /* 0x000018060e1a7981 */ /* 0x000f22000c1e1b00 */
[----:B--2---:R-:W-:-:S07]  /*0a70*/  DFMA R18, R8, R18, R22 ;  /* 0x000000120812722b */ /* 0x004fce0000000016 */
[----:B------:R0:W-:Y:S04]  /*0a80*/  STG.E.64 desc[UR6][R14.64+0x8], R18 ;  /* 0x000008120e007986 */ /* 0x0001e8000c101b06 */
[----:B------:R-:W3:Y:S02]  /*0a90*/  LDG.E.64 R22, desc[UR6][R12.64+0x10] ;  /* 0x000010060c167981 */ /* 0x000ee4000c1e1b00 */
[----:B---3--:R-:W-:-:S07]  /*0aa0*/  DFMA R22, R8, R22, R24 ;  /* 0x000000160816722b */ /* 0x008fce0000000018 */
[----:B------:R0:W-:Y:S04]  /*0ab0*/  STG.E.64 desc[UR6][R14.64+0x10], R22 ;  /* 0x000010160e007986 */ /* 0x0001e8000c101b06 */
[----:B------:R-:W4:Y:S01]  /*0ac0*/  LDG.E.64 R24, desc[UR6][R12.64+0x18] ;  /* 0x000018060c187981 */ /* 0x000f22000c1e1b00 */
[----:B------:R-:W-:Y:S01]  /*0ad0*/  VIADD R20, R20, 0x4 ;  /* 0x0000000414147836 */ /* 0x000fe20000000000 */
[----:B----4-:R-:W-:-:S07]  /*0ae0*/  DFMA R24, R8, R24, R26 ;  /* 0x000000180818722b */ /* 0x010fce000000001a */
[----:B------:R0:W-:Y:S04]  /*0af0*/  STG.E.64 desc[UR6][R14.64+0x18], R24 ;  /* 0x000018180e007986 */ /* 0x0001e8000c101b06 */
.L_x_9:
[----:B------:R-:W-:Y:S05]  /*0b00*/  @!P1 BRA `(.L_x_8) ;  /* 0x00000000009c9947 */ /* 0x000fea0003800000 */
[----:B------:R-:W-:Y:S02]  /*0b10*/  ISETP.NE.AND P2, PT, R2, 0x1, PT ;  /* 0x000000010200780c */ /* 0x000fe40003f45270 */
[----:B------:R-:W-:-:S11]  /*0b20*/  ISETP.NE.AND P1, PT, R4, RZ, PT ;  /* 0x000000ff0400720c */ /* 0x000fd60003f25270 */
[----:B------:R-:W-:Y:S05]  /*0b30*/  @!P2 BRA `(.L_x_10) ;  /* 0x000000000064a947 */ /* 0x000fea0003800000 */
[----:B0-----:R-:W0:Y:S01]  /*0b40*/  LDC.64 R10, c[0x0][0x398] ;  /* 0x0000e600ff0a7b82 */ /* 0x001e220000000a00 */
[--C-:B------:R-:W-:Y:S02]  /*0b50*/  IMAD.IADD R27, R7, 0x1, R20.reuse ;  /* 0x00000001071b7824 */ /* 0x100fe400078e0214 */
[----:B------:R-:W-:-:S05]  /*0b60*/  IMAD.IADD R15, R5, 0x1, R20 ;  /* 0x00000001050f7824 */ /* 0x000fca00078e0214 */
[----:B------:R-:W1:Y:S08]  /*0b70*/  LDC.64 R12, c[0x0][0x3a0] ;  /* 0x0000e800ff0c7b82 */ /* 0x000e700000000a00 */
[----:B------:R-:W2:Y:S01]  /*0b80*/  LDC.64 R16, c[0x0][0x398] ;  /* 0x0000e600ff107b82 */ /* 0x000ea20000000a00 */
[----:B0-----:R-:W-:-:S07]  /*0b90*/  IMAD.WIDE.U32 R26, R27, 0x8, R10 ;  /* 0x000000081b1a7825 */ /* 0x001fce00078e000a */
[----:B------:R-:W0:Y:S01]  /*0ba0*/  LDC.64 R18, c[0x0][0x3a0] ;  /* 0x0000e800ff127b82 */ /* 0x000e220000000a00 */
[----:B-1----:R-:W-:Y:S02]  /*0bb0*/  IMAD.WIDE.U32 R10, R15, 0x8, R12 ;  /* 0x000000080f0a7825 */ /* 0x002fe400078e000c */
[----:B------:R-:W3:Y:S04]  /*0bc0*/  LDG.E.64 R12, desc[UR6][R26.64] ;  /* 0x000000061a0c7981 */ /* 0x000ee8000c1e1b00 */
[----:B------:R-:W3:Y:S01]  /*0bd0*/  LDG.E.64 R14, desc[UR6][R10.64] ;  /* 0x000000060a0e7981 */ /* 0x000ee2000c1e1b00 */
[-C--:B------:R-:W-:Y:S02]  /*0be0*/  IADD3 R23, P2, PT, R7, R20.reuse, RZ ;  /* 0x0000001407177210 */ /* 0x080fe40007f5e0ff */
[----:B------:R-:W-:-:S03]  /*0bf0*/  IADD3 R21, P3, PT, R5, R20, RZ ;  /* 0x0000001405157210 */ /* 0x000fc60007f7e0ff */
[----:B------:R-:W-:Y:S01]  /*0c00*/  IMAD.X R24, RZ, RZ, RZ, P2 ;  /* 0x000000ffff187224 */ /* 0x000fe200010e06ff */
[----:B--2---:R-:W-:Y:S01]  /*0c10*/  LEA R16, P2, R23, R16, 0x3 ;  /* 0x0000001017107211 */ /* 0x004fe200078418ff */
[----:B------:R-:W-:Y:S01]  /*0c20*/  IMAD.X R22, RZ, RZ, RZ, P3 ;  /* 0x000000ffff167224 */ /* 0x000fe200018e06ff */
[----:B0-----:R-:W-:Y:S02]  /*0c30*/  LEA R18, P3, R21, R18, 0x3 ;  /* 0x0000001215127211 */ /* 0x001fe400078618ff */
[----:B------:R-:W-:Y:S02]  /*0c40*/  LEA.HI.X R17, R23, R17, R24, 0x3, P2 ;  /* 0x0000001117117211 */ /* 0x000fe400010f1c18 */
[----:B------:R-:W-:Y:S01]  /*0c50*/  LEA.HI.X R19, R21, R19, R22, 0x3, P3 ;  /* 0x0000001315137211 */ /* 0x000fe200018f1c16 */
[----:B---3-5:R-:W-:-:S07]  /*0c60*/  DFMA R12, R8, R12, R14 ;  /* 0x0000000c080c722b */ /* 0x028fce000000000e */
[----:B------:R1:W-:Y:S04]  /*0c70*/  STG.E.64 desc[UR6][R10.64], R12 ;  /* 0x0000000c0a007986 */ /* 0x0003e8000c101b06 */
[----:B------:R-:W2:Y:S04]  /*0c80*/  LDG.E.64 R16, desc[UR6][R16.64+0x8] ;  /* 0x0000080610107981 */ /* 0x000ea8000c1e1b00 */
[----:B------:R-:W2:Y:S01]  /*0c90*/  LDG.E.64 R14, desc[UR6][R18.64+0x8] ;  /* 0x00000806120e7981 */ /* 0x000ea2000c1e1b00 */
[----:B------:R-:W-:Y:S01]  /*0ca0*/  VIADD R20, R20, 0x2 ;  /* 0x0000000214147836 */ /* 0x000fe20000000000 */
[----:B--2---:R-:W-:-:S07]  /*0cb0*/  DFMA R14, R8, R16, R14 ;  /* 0x00000010080e722b */ /* 0x004fce000000000e */
[----:B------:R1:W-:Y:S04]  /*0cc0*/  STG.E.64 desc[UR6][R18.64+0x8], R14 ;  /* 0x0000080e12007986 */ /* 0x0003e8000c101b06 */
.L_x_10:
[----:B------:R-:W-:Y:S05]  /*0cd0*/  @!P1 BRA `(.L_x_8) ;  /* 0x0000000000289947 */ /* 0x000fea0003800000 */
[----:B01----:R-:W0:Y:S01]  /*0ce0*/  LDC.64 R10, c[0x0][0x398] ;  /* 0x0000e600ff0a7b82 */ /* 0x003e220000000a00 */
[----:B------:R-:W-:Y:S01]  /*0cf0*/  IADD3 R7, PT, PT, R7, R20, RZ ;  /* 0x0000001407077210 */ /* 0x000fe20007ffe0ff */
[----:B------:R-:W-:-:S06]  /*0d00*/  IMAD.IADD R15, R5, 0x1, R20 ;  /* 0x00000001050f7824 */ /* 0x000fcc00078e0214 */
[----:B------:R-:W1:Y:S01]  /*0d10*/  LDC.64 R12, c[0x0][0x3a0] ;  /* 0x0000e800ff0c7b82 */ /* 0x000e620000000a00 */
[----:B0-----:R-:W-:-:S06]  /*0d20*/  IMAD.WIDE.U32 R10, R7, 0x8, R10 ;  /* 0x00000008070a7825 */ /* 0x001fcc00078e000a */
[----:B------:R-:W2:Y:S01]  /*0d30*/  LDG.E.64 R10, desc[UR6][R10.64] ;  /* 0x000000060a0a7981 */ /* 0x000ea2000c1e1b00 */
[----:B-1----:R-:W-:-:S05]  /*0d40*/  IMAD.WIDE.U32 R12, R15, 0x8, R12 ;  /* 0x000000080f0c7825 */ /* 0x002fca00078e000c */
[----:B------:R-:W2:Y:S02]  /*0d50*/  LDG.E.64 R14, desc[UR6][R12.64] ;  /* 0x000000060c0e7981 */ /* 0x000ea4000c1e1b00 */
[----:B--2--5:R-:W-:-:S07]  /*0d60*/  DFMA R14, R8, R10, R14 ;  /* 0x0000000a080e722b */ /* 0x024fce000000000e */
[----:B------:R2:W-:Y:S04]  /*0d70*/  STG.E.64 desc[UR6][R12.64], R14 ;  /* 0x0000000e0c007986 */ /* 0x0005e8000c101b06 */
.L_x_8:
[----:B------:R-:W-:Y:S05]  /*0d80*/  @P0 BRA `(.L_x_11) ;  /* 0xfffffff400e40947 */ /* 0x000fea000383ffff */
[----:B------:R-:W3:Y:S01]  /*0d90*/  LDC R5, c[0x0][0x380] ;  /* 0x0000e000ff057b82 */ /* 0x000ee20000000800 */
[----:B------:R-:W-:-:S06]  /*0da0*/  UIADD3 UR4, UPT, UPT, UR4, 0x1, URZ ;  /* 0x0000000104047890 */ /* 0x000fcc000fffe0ff */
[----:B---3--:R-:W-:-:S13]  /*0db0*/  ISETP.NE.AND P0, PT, R5, UR4, PT ;  /* 0x0000000405007c0c */ /* 0x008fda000bf05270 */
[----:B------:R-:W-:Y:S05]  /*0dc0*/  @!P0 EXIT ;  /* 0x000000000000894d */ /* 0x000fea0003800000 */
[----:B------:R-:W-:Y:S05]  /*0dd0*/  BRA `(.L_x_12) ;  /* 0xfffffff000c87947 */ /* 0x000fea000383ffff */
.L_x_0:
[----:B------:R-:W0:Y:S02]  /*0de0*/  LDC R0, c[0x0][0x384] ;  /* 0x0000e100ff007b82 */ /* 0x000e240000000800 */
[----:B0-----:R-:W-:-:S13]  /*0df0*/  ISETP.GE.AND P0, PT, R0, 0x1, PT ;  /* 0x000000010000780c */ /* 0x001fda0003f06270 */
[----:B------:R-:W-:Y:S05]  /*0e00*/  @!P0 EXIT ;  /* 0x000000000000894d */ /* 0x000fea0003800000 */
[C---:B------:R-:W-:Y:S01]  /*0e10*/  LOP3.LUT R11, R0.reuse, 0x7, RZ, 0xc0, !PT ;  /* 0x00000007000b7812 */ /* 0x040fe200078ec0ff */
[----:B------:R-:W-:Y:S01]  /*0e20*/  UMOV UR4, URZ ;  /* 0x000000ff00047c82 */ /* 0x000fe20008000000 */
[C---:B------:R-:W-:Y:S02]  /*0e30*/  LOP3.LUT R10, R0.reuse, 0x3, RZ, 0xc0, !PT ;  /* 0x00000003000a7812 */ /* 0x040fe400078ec0ff */
[----:B------:R-:W-:Y:S01]  /*0e40*/  LOP3.LUT R0, R0, 0x7ffffff8, RZ, 0xc0, !PT ;  /* 0x7ffffff800007812 */ /* 0x000fe200078ec0ff */
[----:B------:R-:W-:-:S05]  /*0e50*/  VIADD R2, R11, 0xffffffff ;  /* 0xffffffff0b027836 */ /* 0x000fca0000000000 */
[----:B------:R-:W-:-:S13]  /*0e60*/  ISETP.GE.U32.AND P0, PT, R2, 0x3, PT ;  /* 0x000000030200780c */ /* 0x000fda0003f06070 */
.L_x_18:
[----:B0-----:R-:W0:Y:S01]  /*0e70*/  LDC.64 R8, c[0x0][0x380] ;  /* 0x0000e000ff087b82 */ /* 0x001e220000000a00 */
[----:B--2---:R-:W-:Y:S01]  /*0e80*/  IMAD.MOV.U32 R3, RZ, RZ, RZ ;  /* 0x000000ffff037224 */ /* 0x004fe200078e00ff */
[C---:B0-----:R-:W-:Y:S01]  /*0e90*/  ISETP.GE.U32.AND P2, PT, R9.reuse, 0x8, PT ;  /* 0x000000080900780c */ /* 0x041fe20003f46070 */
[----:B------:R-:W-:Y:S01]  /*0ea0*/  IMAD R2, R9, UR4, RZ ;  /* 0x0000000409027c24 */ /* 0x000fe2000f8e02ff */
[----:B------:R-:W-:-:S06]  /*0eb0*/  UIADD3 UR4, UPT, UPT, UR4, 0x1, URZ ;  /* 0x0000000104047890 */ /* 0x000fcc000fffe0ff */
[----:B------:R-:W-:-:S05]  /*0ec0*/  ISETP.NE.AND P1, PT, R8, UR4, PT ;  /* 0x0000000408007c0c */ /* 0x000fca000bf25270 */
[----:B-1-3--:R-:W-:Y:S08]  /*0ed0*/  @!P2 BRA `(.L_x_13) ;  /* 0x000000000040a947 */ /* 0x00aff00003800000 */
[----:B------:R-:W0:Y:S01]  /*0ee0*/  LDC.64 R6, c[0x0][0x3a0] ;  /* 0x0000e800ff067b82 */ /* 0x000e220000000a00 */
[----:B------:R-:W-:-:S05]  /*0ef0*/  UMOV UR5, URZ ;  /* 0x000000ff00057c82 */ /* 0x000fca0008000000 */
.L_x_14:
[----:B-1----:R-:W-:Y:S01]  /*0f00*/  VIADD R5, R2, UR5 ;  /* 0x0000000502057c36 */ /* 0x002fe20008000000 */
[----:B------:R-:W-:-:S03]  /*0f10*/  UIADD3 UR5, UPT, UPT, UR5, 0x8, URZ ;  /* 0x0000000805057890 */ /* 0x000fc6000fffe0ff */
[----:B0-----:R-:W-:-:S03]  /*0f20*/  IMAD.WIDE.U32 R4, R5, 0x8, R6 ;  /* 0x0000000805047825 */ /* 0x001fc600078e0006 */
[----:B------:R-:W-:Y:S02]  /*0f30*/  ISETP.NE.AND P2, PT, R0, UR5, PT ;  /* 0x0000000500007c0c */ /* 0x000fe4000bf45270 */
[----:B------:R1:W-:Y:S04]  /*0f40*/  STG.E.64 desc[UR6][R4.64], RZ ;  /* 0x000000ff04007986 */ /* 0x0003e8000c101b06 */
        /* <DEDUP_REMOVED lines=8> */
[----:B------:R-:W-:-:S07]  /*0fd0*/  IMAD.MOV.U32 R3, RZ, RZ, R0 ;  /* 0x000000ffff037224 */ /* 0x000fce00078e0000 */
.L_x_13:
[----:B------:R-:W-:-:S13]  /*0fe0*/  ISETP.NE.AND P2, PT, R11, RZ, PT ;  /* 0x000000ff0b00720c */ /* 0x000fda0003f45270 */
[----:B------:R-:W-:Y:S05]  /*0ff0*/  @!P2 BRA `(.L_x_15) ;  /* 0x000000000088a947 */ /* 0x000fea0003800000 */
[----:B------:R-:W-:Y:S01]  /*1000*/  ISETP.NE.AND P2, PT, R10, RZ, PT ;  /* 0x000000ff0a00720c */ /* 0x000fe20003f45270 */
[----:B------:R-:W-:-:S12]  /*1010*/  @!P0 BRA `(.L_x_16) ;  /* 0x0000000000348947 */ /* 0x000fd80003800000 */
[----:B------:R-:W0:Y:S01]  /*1020*/  LDC.64 R14, c[0x0][0x3a0] ;  /* 0x0000e800ff0e7b82 */ /* 0x000e220000000a00 */
[C---:B------:R-:W-:Y:S01]  /*1030*/  IADD3 R8, P3, PT, R2.reuse, R3, RZ ;  /* 0x0000000302087210 */ /* 0x040fe20007f7e0ff */
[----:B------:R-:W-:Y:S02]  /*1040*/  IMAD.IADD R7, R2, 0x1, R3 ;  /* 0x0000000102077824 */ /* 0x000fe400078e0203 */
[----:B------:R-:W-:Y:S01]  /*1050*/  VIADD R3, R3, 0x4 ;  /* 0x0000000403037836 */ /* 0x000fe20000000000 */
[----:B------:R-:W-:-:S03]  /*1060*/  IADD3.X R12, PT, PT, RZ, RZ, RZ, P3, !PT ;  /* 0x000000ffff0c7210 */ /* 0x000fc60001ffe4ff */
[----:B-1----:R-:W1:Y:S01]  /*1070*/  LDC.64 R4, c[0x0][0x3a0] ;  /* 0x0000e800ff047b82 */ /* 0x002e620000000a00 */
[----:B0-----:R-:W-:Y:S01]  /*1080*/  LEA R6, P3, R8, R14, 0x3 ;  /* 0x0000000e08067211 */ /* 0x001fe200078618ff */
[----:B-1----:R-:W-:-:S03]  /*1090*/  IMAD.WIDE.U32 R4, R7, 0x8, R4 ;  /* 0x0000000807047825 */ /* 0x002fc600078e0004 */
[----:B------:R-:W-:Y:S02]  /*10a0*/  LEA.HI.X R7, R8, R15, R12, 0x3, P3 ;  /* 0x0000000f08077211 */ /* 0x000fe400018f1c0c */
[----:B------:R0:W-:Y:S04]  /*10b0*/  STG.E.64 desc[UR6][R4.64], RZ ;  /* 0x000000ff04007986 */ /* 0x0001e8000c101b06 */
[----:B------:R0:W-:Y:S04]  /*10c0*/  STG.E.64 desc[UR6][R6.64+0x8], RZ ;  /* 0x000008ff06007986 */ /* 0x0001e8000c101b06 */
[----:B------:R0:W-:Y:S04]  /*10d0*/  STG.E.64 desc[UR6][R6.64+0x10], RZ ;  /* 0x000010ff06007986 */ /* 0x0001e8000c101b06 */
[----:B------:R0:W-:Y:S02]  /*10e0*/  STG.E.64 desc[UR6][R6.64+0x18], RZ ;  /* 0x000018ff06007986 */ /* 0x0001e4000c101b06 */
.L_x_16:
[----:B------:R-:W-:Y:S05]  /*10f0*/  @!P2 BRA `(.L_x_15) ;  /* 0x000000000048a947 */ /* 0x000fea0003800000 */
[----:B------:R-:W-:Y:S02]  /*1100*/  LOP3.LUT P2, RZ, R9, 0x1, RZ, 0xc0, !PT ;  /* 0x0000000109ff7812 */ /* 0x000fe4000784c0ff */
[----:B------:R-:W-:-:S11]  /*1110*/  ISETP.NE.AND P3, PT, R10, 0x1, PT ;  /* 0x000000010a00780c */ /* 0x000fd60003f65270 */
[----:B------:R-:W2:Y:S02]  /*1120*/  @P2 LDC.64 R8, c[0x0][0x3a0] ;  /* 0x0000e800ff082b82 */ /* 0x000ea40000000a00 */
[----:B------:R-:W-:Y:S05]  /*1130*/  @!P3 BRA `(.L_x_17) ;  /* 0x00000000002cb947 */ /* 0x000fea0003800000 */
[----:B------:R-:W3:Y:S01]  /*1140*/  LDC.64 R14, c[0x0][0x3a0] ;  /* 0x0000e800ff0e7b82 */ /* 0x000ee20000000a00 */
[C---:B------:R-:W-:Y:S01]  /*1150*/  IADD3 R12, P3, PT, R2.reuse, R3, RZ ;  /* 0x00000003020c7210 */ /* 0x040fe20007f7e0ff */
[----:B0-----:R-:W-:Y:S02]  /*1160*/  IMAD.IADD R7, R2, 0x1, R3 ;  /* 0x0000000102077824 */ /* 0x001fe400078e0203 */
[----:B------:R-:W-:Y:S02]  /*1170*/  VIADD R3, R3, 0x2 ;  /* 0x0000000203037836 */ /* 0x000fe40000000000 */
[----:B------:R-:W-:Y:S02]  /*1180*/  IMAD.X R13, RZ, RZ, RZ, P3 ;  /* 0x000000ffff0d7224 */ /* 0x000fe400018e06ff */
[----:B-1----:R-:W0:Y:S01]  /*1190*/  LDC.64 R4, c[0x0][0x3a0] ;  /* 0x0000e800ff047b82 */ /* 0x002e220000000a00 */
[----:B---3--:R-:W-:Y:S01]  /*11a0*/  LEA R6, P3, R12, R14, 0x3 ;  /* 0x0000000e0c067211 */ /* 0x008fe200078618ff */
[----:B0-----:R-:W-:-:S03]  /*11b0*/  IMAD.WIDE.U32 R4, R7, 0x8, R4 ;  /* 0x0000000807047825 */ /* 0x001fc600078e0004 */
[----:B------:R-:W-:Y:S02]  /*11c0*/  LEA.HI.X R7, R12, R15, R13, 0x3, P3 ;  /* 0x0000000f0c077211 */ /* 0x000fe400018f1c0d */
[----:B------:R3:W-:Y:S04]  /*11d0*/  STG.E.64 desc[UR6][R4.64], RZ ;  /* 0x000000ff04007986 */ /* 0x0007e8000c101b06 */
[----:B------:R3:W-:Y:S03]  /*11e0*/  STG.E.64 desc[UR6][R6.64+0x8], RZ ;  /* 0x000008ff06007986 */ /* 0x0007e6000c101b06 */
.L_x_17:
[----:B------:R-:W-:-:S04]  /*11f0*/  @P2 IMAD.IADD R3, R2, 0x1, R3 ;  /* 0x0000000102032824 */ /* 0x000fc800078e0203 */
[----:B--2---:R-:W-:-:S05]  /*1200*/  @P2 IMAD.WIDE.U32 R2, R3, 0x8, R8 ;  /* 0x0000000803022825 */ /* 0x004fca00078e0008 */
[----:B------:R2:W-:Y:S02]  /*1210*/  @P2 STG.E.64 desc[UR6][R2.64], RZ ;  /* 0x000000ff02002986 */ /* 0x0005e4000c101b06 */
.L_x_15:
[----:B------:R-:W-:Y:S05]  /*1220*/  @P1 BRA `(.L_x_18) ;  /* 0xfffffffc00101947 */ /* 0x000fea000383ffff */
[----:B------:R-:W-:Y:S05]  /*1230*/  EXIT ;  /* 0x000000000000794d */ /* 0x000fea0003800000 */
.L_x_19:
[----:B------:R-:W-:-:S00]  /*1240*/  BRA `(.L_x_19) ;  /* 0xfffffffc00fc7947 */ /* 0x000fc0000383ffff */
[----:B------:R-:W-:-:S00]  /*1250*/  NOP ;  /* 0x0000000000007918 */ /* 0x000fc00000000000 */
        /* <DEDUP_REMOVED lines=10> */
.L_x_20:


//--------------------- .nv.shared.reserved.0     --------------------------
	.section	.nv.shared.reserved.0,"aw",@nobits
	.weak		__nv_reservedSMEM_offset_0_alias
	.size		__nv_reservedSMEM_offset_0_alias, 0, 64
	.other		__nv_reservedSMEM_offset_0_alias,@"STO_CUDA_RESERVED_SHARED STV_DEFAULT"
__nv_reservedSMEM_offset_0_alias:
	.zero		0
	.zero		64


//--------------------- .nv.constant0._Z18matmult_gpu1KerneliiiPdS_S_ --------------------------
	.section	.nv.constant0._Z18matmult_gpu1KerneliiiPdS_S_,"a",@progbits
	.sectionflags	@""
	.align	4
.nv.constant0._Z18matmult_gpu1KerneliiiPdS_S_:
	.zero		936


//--------------------- SYMBOLS --------------------------

	.type		.nv.reservedSmem.offset0,@object
	.size		.nv.reservedSmem.offset0,0x4
